//
// Generated by NVIDIA NVVM Compiler
//
// Compiler Build ID: CL-36424714
// Cuda compilation tools, release 13.0, V13.0.88
// Based on NVVM 20.0.0
//

.version 9.0
.target sm_100
.address_size 64

	// .globl	_Z9vectorAddPdS_S_
.const .align 8 .f64 alpha = 0d3FF0000000000000;
.const .align 8 .f64 beta;

.visible .entry _Z9vectorAddPdS_S_(
	.param .u64 .ptr .align 1 _Z9vectorAddPdS_S__param_0,
	.param .u64 .ptr .align 1 _Z9vectorAddPdS_S__param_1,
	.param .u64 .ptr .align 1 _Z9vectorAddPdS_S__param_2
)
{
	.reg .b32 	%r<5>;
	.reg .b64 	%rd<11>;
	.reg .b64 	%fd<4>;

	ld.param.u64 	%rd1, [_Z9vectorAddPdS_S__param_0];
	ld.param.u64 	%rd2, [_Z9vectorAddPdS_S__param_1];
	ld.param.u64 	%rd3, [_Z9vectorAddPdS_S__param_2];
	cvta.to.global.u64 	%rd4, %rd3;
	cvta.to.global.u64 	%rd5, %rd2;
	cvta.to.global.u64 	%rd6, %rd1;
	mov.u32 	%r1, %ctaid.x;
	mov.u32 	%r2, %ntid.x;
	mov.u32 	%r3, %tid.x;
	mad.lo.s32 	%r4, %r1, %r2, %r3;
	mul.wide.s32 	%rd7, %r4, 8;
	add.s64 	%rd8, %rd6, %rd7;
	ld.global.f64 	%fd1, [%rd8];
	add.s64 	%rd9, %rd5, %rd7;
	ld.global.f64 	%fd2, [%rd9];
	add.f64 	%fd3, %fd1, %fd2;
	add.s64 	%rd10, %rd4, %rd7;
	st.global.f64 	[%rd10], %fd3;
	ret;

}


// ===== COMPILED SASS (sm_100) =====

	.target	sm_100

	.elftype	@"ET_EXEC"


//--------------------- .note.nv.tkinfo           --------------------------
	.section	.note.nv.tkinfo,"",@"SHT_NOTE"
	.sectionflags	@"SHF_NOTE_NV_TKINFO"
	.tkinfo
        /*0018*/ 	.word	0x00000002
        /*0030*/ 	.string	""
        /*0030*/ 	.string	"ptxas"
        /*0030*/ 	.string	"Cuda compilation tools, release 13.0, V13.0.88"
        /*0030*/ 	.string	"Build cuda_13.0.r13.0/compiler.36424714_0"
        /*0030*/ 	.string	"-arch sm_100 -m 64 "



//--------------------- .note.nv.cuinfo           --------------------------
	.section	.note.nv.cuinfo,"",@"SHT_NOTE"
	.sectionflags	@"SHF_NOTE_NV_CUINFO"
        /*0018*/ 	.short	0x0002
        /*001a*/ 	.short	0x0064
        /*001c*/ 	.short	0x0082
	.zero		2


//--------------------- .nv.info                  --------------------------
	.section	.nv.info,"",@"SHT_CUDA_INFO"
	.align	4


	//----- nvinfo : EIATTR_REGCOUNT
	.align		4
        /*0000*/ 	.byte	0x04, 0x2f
        /*0002*/ 	.short	(.L_3 - .L_2)
	.align		4
.L_2:
        /*0004*/ 	.word	index@(_Z9vectorAddPdS_S_)
        /*0008*/ 	.word	0x0000000e


	//----- nvinfo : EIATTR_FRAME_SIZE
	.align		4
.L_3:
        /*000c*/ 	.byte	0x04, 0x11
        /*000e*/ 	.short	(.L_5 - .L_4)
	.align		4
.L_4:
        /*0010*/ 	.word	index@(_Z9vectorAddPdS_S_)
        /*0014*/ 	.word	0x00000000


	//----- nvinfo : EIATTR_MIN_STACK_SIZE
	.align		4
.L_5:
        /*0018*/ 	.byte	0x04, 0x12
        /*001a*/ 	.short	(.L_7 - .L_6)
	.align		4
.L_6:
        /*001c*/ 	.word	index@(_Z9vectorAddPdS_S_)
        /*0020*/ 	.word	0x00000000
.L_7:


//--------------------- .nv.compat                --------------------------
	.section	.nv.compat,"",@"SHT_CUDA_COMPAT_INFO"
	.align	4
        /*0000*/ 	.byte	0x02, 0x09, 0x00, 0x00, 0x02, 0x02, 0x01, 0x00, 0x02, 0x05, 0x05, 0x00, 0x03, 0x07, 0x01, 0x01
        /*0010*/ 	.byte	0x02, 0x03, 0x00, 0x00, 0x02, 0x06, 0x01, 0x00, 0x04, 0x0b, 0x08, 0x00, 0x01, 0x00, 0x00, 0x00
        /*0020*/ 	.byte	0x00, 0x00, 0x00, 0x00


//--------------------- .nv.info._Z9vectorAddPdS_S_ --------------------------
	.section	.nv.info._Z9vectorAddPdS_S_,"",@"SHT_CUDA_INFO"
	.sectionflags	@""
	.align	4


	//----- nvinfo : EIATTR_CUDA_API_VERSION
	.align		4
        /*0000*/ 	.byte	0x04, 0x37
        /*0002*/ 	.short	(.L_9 - .L_8)
.L_8:
        /*0004*/ 	.word	0x00000082


	//----- nvinfo : EIATTR_KPARAM_INFO
	.align		4
.L_9:
        /*0008*/ 	.byte	0x04, 0x17
        /*000a*/ 	.short	(.L_11 - .L_10)
.L_10:
        /*000c*/ 	.word	0x00000000
        /*0010*/ 	.short	0x0002
        /*0012*/ 	.short	0x0010
        /*0014*/ 	.byte	0x00, 0xf5, 0x21, 0x00


	//----- nvinfo : EIATTR_KPARAM_INFO
	.align		4
.L_11:
        /*0018*/ 	.byte	0x04, 0x17
        /*001a*/ 	.short	(.L_13 - .L_12)
.L_12:
        /*001c*/ 	.word	0x00000000
        /*0020*/ 	.short	0x0001
        /*0022*/ 	.short	0x0008
        /*0024*/ 	.byte	0x00, 0xf5, 0x21, 0x00


	//----- nvinfo : EIATTR_KPARAM_INFO
	.align		4
.L_13:
        /*0028*/ 	.byte	0x04, 0x17
        /*002a*/ 	.short	(.L_15 - .L_14)
.L_14:
        /*002c*/ 	.word	0x00000000
        /*0030*/ 	.short	0x0000
        /*0032*/ 	.short	0x0000
        /*0034*/ 	.byte	0x00, 0xf5, 0x21, 0x00


	//----- nvinfo : EIATTR_SPARSE_MMA_MASK
	.align		4
.L_15:
        /*0038*/ 	.byte	0x03, 0x50
        /*003a*/ 	.short	0x0000


	//----- nvinfo : EIATTR_MAXREG_COUNT
	.align		4
        /*003c*/ 	.byte	0x03, 0x1b
        /*003e*/ 	.short	0x00ff


	//----- nvinfo : EIATTR_MERCURY_ISA_VERSION
	.align		4
        /*0040*/ 	.byte	0x03, 0x5f
        /*0042*/ 	.short	0x0101


	//----- nvinfo : EIATTR_VRC_CTA_INIT_COUNT
	.align		4
        /*0044*/ 	.byte	0x02, 0x4a
	.zero		1
	.zero		1


	//----- nvinfo : EIATTR_EXIT_INSTR_OFFSETS
	.align		4
        /*0048*/ 	.byte	0x04, 0x1c
        /*004a*/ 	.short	(.L_17 - .L_16)


	//   ....[0]....
.L_16:
        /*004c*/ 	.word	0x00000100


	//----- nvinfo : EIATTR_CBANK_PARAM_SIZE
	.align		4
.L_17:
        /*0050*/ 	.byte	0x03, 0x19
        /*0052*/ 	.short	0x0018


	//----- nvinfo : EIATTR_PARAM_CBANK
	.align		4
        /*0054*/ 	.byte	0x04, 0x0a
        /*0056*/ 	.short	(.L_19 - .L_18)
	.align		4
.L_18:
        /*0058*/ 	.word	index@(.nv.constant0._Z9vectorAddPdS_S_)
        /*005c*/ 	.short	0x0380
        /*005e*/ 	.short	0x0018


	//----- nvinfo : EIATTR_SW_WAR
	.align		4
.L_19:
        /*0060*/ 	.byte	0x04, 0x36
        /*0062*/ 	.short	(.L_21 - .L_20)
.L_20:
        /*0064*/ 	.word	0x00000008
.L_21:


//--------------------- .nv.callgraph             --------------------------
	.section	.nv.callgraph,"",@"SHT_CUDA_CALLGRAPH"
	.align	4
	.sectionentsize	8
	.align		4
        /*0000*/ 	.word	0x00000000
	.align		4
        /*0004*/ 	.word	0xffffffff
	.align		4
        /*0008*/ 	.word	0x00000000
	.align		4
        /*000c*/ 	.word	0xfffffffe
	.align		4
        /*0010*/ 	.word	0x00000000
	.align		4
        /*0014*/ 	.word	0xfffffffd
	.align		4
        /*0018*/ 	.word	0x00000000
	.align		4
        /*001c*/ 	.word	0xfffffffc


//--------------------- .nv.constant3             --------------------------
	.section	.nv.constant3,"a",@progbits
	.align	8
.nv.constant3:
	.type		alpha,@object
	.size		alpha,(beta - alpha)
alpha:
        /*0000*/ 	.byte	0x00, 0x00, 0x00, 0x00, 0x00, 0x00, 0xf0, 0x3f
	.type		beta,@object
	.size		beta,(.L_1 - beta)
beta:
	.zero		8
.L_1:


//--------------------- .text._Z9vectorAddPdS_S_  --------------------------
	.section	.text._Z9vectorAddPdS_S_,"ax",@progbits
	.align	128
        .global         _Z9vectorAddPdS_S_
        .type           _Z9vectorAddPdS_S_,@function
        .size           _Z9vectorAddPdS_S_,(.L_x_1 - _Z9vectorAddPdS_S_)
        .other          _Z9vectorAddPdS_S_,@"STO_CUDA_ENTRY STV_DEFAULT"
_Z9vectorAddPdS_S_:
.text._Z9vectorAddPdS_S_:
[----:B------:R-:W-:Y:S01]  /*0000*/  LDC R1, c[0x0][0x37c] ;  /* 0x0000df00ff017b82 */ /* 0x000fe20000000800 */
[----:B------:R-:W0:Y:S07]  /*0010*/  S2R R0, SR_TID.X ;  /* 0x0000000000007919 */ /* 0x000e2e0000002100 */
[----:B------:R-:W0:Y:S01]  /*0020*/  S2UR UR6, SR_CTAID.X ;  /* 0x00000000000679c3 */ /* 0x000e220000002500 */
[----:B------:R-:W1:Y:S07]  /*0030*/  LDCU.64 UR4, c[0x0][0x358] ;  /* 0x00006b00ff0477ac */ /* 0x000e6e0008000a00 */
[----:B------:R-:W0:Y:S08]  /*0040*/  LDC R11, c[0x0][0x360] ;  /* 0x0000d800ff0b7b82 */ /* 0x000e300000000800 */
[----:B------:R-:W2:Y:S08]  /*0050*/  LDC.64 R2, c[0x0][0x380] ;  /* 0x0000e000ff027b82 */ /* 0x000eb00000000a00 */
[----:B------:R-:W3:Y:S01]  /*0060*/  LDC.64 R4, c[0x0][0x388] ;  /* 0x0000e200ff047b82 */ /* 0x000ee20000000a00 */
[----:B0-----:R-:W-:-:S07]  /*0070*/  IMAD R11, R11, UR6, R0 ;  /* 0x000000060b0b7c24 */ /* 0x001fce000f8e0200 */
[----:B------:R-:W0:Y:S01]  /*0080*/  LDC.64 R8, c[0x0][0x390] ;  /* 0x0000e400ff087b82 */ /* 0x000e220000000a00 */
[----:B--2---:R-:W-:-:S06]  /*0090*/  IMAD.WIDE R2, R11, 0x8, R2 ;  /* 0x000000080b027825 */ /* 0x004fcc00078e0202 */
[----:B-1----:R-:W2:Y:S01]  /*00a0*/  LDG.E.64 R2, desc[UR4][R2.64] ;  /* 0x0000000402027981 */ /* 0x002ea2000c1e1b00 */
[----:B---3--:R-:W-:-:S06]  /*00b0*/  IMAD.WIDE R4, R11, 0x8, R4 ;  /* 0x000000080b047825 */ /* 0x008fcc00078e0204 */
[----:B------:R-:W2:Y:S01]  /*00c0*/  LDG.E.64 R4, desc[UR4][R4.64] ;  /* 0x0000000404047981 */ /* 0x000ea2000c1e1b00 */
[----:B0-----:R-:W-:Y:S01]  /*00d0*/  IMAD.WIDE R8, R11, 0x8, R8 ;  /* 0x000000080b087825 */ /* 0x001fe200078e0208 */
[----:B--2---:R-:W-:-:S07]  /*00e0*/  DADD R6, R2, R4 ;  /* 0x0000000002067229 */ /* 0x004fce0000000004 */
[----:B------:R-:W-:Y:S01]  /*00f0*/  STG.E.64 desc[UR4][R8.64], R6 ;  /* 0x0000000608007986 */ /* 0x000fe2000c101b04 */
[----:B------:R-:W-:Y:S05]  /*0100*/  EXIT ;  /* 0x000000000000794d */ /* 0x000fea0003800000 */
.L_x_0:
[----:B------:R-:W-:-:S00]  /*0110*/  BRA `(.L_x_0) ;  /* 0xfffffffc00fc7947 */ /* 0x000fc0000383ffff */
[----:B------:R-:W-:-:S00]  /*0120*/  NOP ;  /* 0x0000000000007918 */ /* 0x000fc00000000000 */
        /* <DEDUP_REMOVED lines=13> */
.L_x_1:


//--------------------- .nv.shared.reserved.0     --------------------------
	.section	.nv.shared.reserved.0,"aw",@nobits
	.weak		__nv_reservedSMEM_offset_0_alias
	.size		__nv_reservedSMEM_offset_0_alias, 0, 64
	.other		__nv_reservedSMEM_offset_0_alias,@"STO_CUDA_RESERVED_SHARED STV_DEFAULT"
__nv_reservedSMEM_offset_0_alias:
	.zero		0
	.zero		64


//--------------------- .nv.constant0._Z9vectorAddPdS_S_ --------------------------
	.section	.nv.constant0._Z9vectorAddPdS_S_,"a",@progbits
	.sectionflags	@""
	.align	4
.nv.constant0._Z9vectorAddPdS_S_:
	.zero		920


//--------------------- SYMBOLS --------------------------

	.type		.nv.reservedSmem.offset0,@object
	.size		.nv.reservedSmem.offset0,0x4
